	.headerflags	@"EF_CUDA_TEXMODE_UNIFIED EF_CUDA_64BIT_ADDRESS EF_CUDA_ACCELERATORS EF_CUDA_SM90 EF_CUDA_VIRTUAL_SM(EF_CUDA_SM90)"
	.elftype	@"ET_EXEC"


//--------------------- .nv.info                  --------------------------
	.section	.nv.info,"",@"SHT_CUDA_INFO"
	.align	4


	//----- nvinfo : EIATTR_REGCOUNT
	.align		4
        /*0000*/ 	.byte	0x04, 0x2f
        /*0002*/ 	.short	(.L_1 - .L_0)
	.align		4
.L_0:
        /*0004*/ 	.word	index@(triton_poi_fused_convolution_1)
        /*0008*/ 	.word	0x0000000c


	//----- nvinfo : EIATTR_MIN_STACK_SIZE
	.align		4
.L_1:
        /*000c*/ 	.byte	0x04, 0x12
        /*000e*/ 	.short	(.L_3 - .L_2)
	.align		4
.L_2:
        /*0010*/ 	.word	index@(triton_poi_fused_convolution_1)
        /*0014*/ 	.word	0x00000000


	//----- nvinfo : EIATTR_FRAME_SIZE
	.align		4
.L_3:
        /*0018*/ 	.byte	0x04, 0x11
        /*001a*/ 	.short	(.L_5 - .L_4)
	.align		4
.L_4:
        /*001c*/ 	.word	index@(triton_poi_fused_convolution_1)
        /*0020*/ 	.word	0x00000000


	//----- nvinfo : EIATTR_MIN_STACK_SIZE
	.align		4
.L_5:
        /*0024*/ 	.byte	0x04, 0x12
        /*0026*/ 	.short	(.L_7 - .L_6)
	.align		4
.L_6:
        /*0028*/ 	.word	index@(triton_poi_fused_convolution_1)
        /*002c*/ 	.word	0x00000000
.L_7:


//--------------------- .nv.info.triton_poi_fused_convolution_1 --------------------------
	.section	.nv.info.triton_poi_fused_convolution_1,"",@"SHT_CUDA_INFO"
	.sectionflags	@""
	.align	4


	//----- nvinfo : EIATTR_CUDA_API_VERSION
	.align		4
        /*0000*/ 	.byte	0x04, 0x37
        /*0002*/ 	.short	(.L_9 - .L_8)
.L_8:
        /*0004*/ 	.word	0x0000007c


	//----- nvinfo : EIATTR_KPARAM_INFO
	.align		4
.L_9:
        /*0008*/ 	.byte	0x04, 0x17
        /*000a*/ 	.short	(.L_11 - .L_10)
.L_10:
        /*000c*/ 	.word	0x00000000
        /*0010*/ 	.short	0x0002
        /*0012*/ 	.short	0x0010
        /*0014*/ 	.byte	0x00, 0xf0, 0x11, 0x00


	//----- nvinfo : EIATTR_KPARAM_INFO
	.align		4
.L_11:
        /*0018*/ 	.byte	0x04, 0x17
        /*001a*/ 	.short	(.L_13 - .L_12)
.L_12:
        /*001c*/ 	.word	0x00000000
        /*0020*/ 	.short	0x0001
        /*0022*/ 	.short	0x0008
        /*0024*/ 	.byte	0x00, 0xf4, 0x21, 0x00


	//----- nvinfo : EIATTR_KPARAM_INFO
	.align		4
.L_13:
        /*0028*/ 	.byte	0x04, 0x17
        /*002a*/ 	.short	(.L_15 - .L_14)
.L_14:
        /*002c*/ 	.word	0x00000000
        /*0030*/ 	.short	0x0000
        /*0032*/ 	.short	0x0000
        /*0034*/ 	.byte	0x00, 0xf4, 0x21, 0x00


	//----- nvinfo : EIATTR_SPARSE_MMA_MASK
	.align		4
.L_15:
        /*0038*/ 	.byte	0x03, 0x50
        /*003a*/ 	.short	0x0000


	//----- nvinfo : EIATTR_MAXREG_COUNT
	.align		4
        /*003c*/ 	.byte	0x03, 0x1b
        /*003e*/ 	.short	0x00ff


	//----- nvinfo : EIATTR_EXIT_INSTR_OFFSETS
	.align		4
        /*0040*/ 	.byte	0x04, 0x1c
        /*0042*/ 	.short	(.L_17 - .L_16)


	//   ....[0]....
.L_16:
        /*0044*/ 	.word	0x00000170


	//----- nvinfo : EIATTR_REQNTID
	.align		4
.L_17:
        /*0048*/ 	.byte	0x04, 0x10
        /*004a*/ 	.short	(.L_19 - .L_18)
.L_18:
        /*004c*/ 	.word	0x00000080
        /*0050*/ 	.word	0x00000001
        /*0054*/ 	.word	0x00000001


	//----- nvinfo : EIATTR_CBANK_PARAM_SIZE
	.align		4
.L_19:
        /*0058*/ 	.byte	0x03, 0x19
        /*005a*/ 	.short	0x0014


	//----- nvinfo : EIATTR_PARAM_CBANK
	.align		4
        /*005c*/ 	.byte	0x04, 0x0a
        /*005e*/ 	.short	(.L_21 - .L_20)
	.align		4
.L_20:
        /*0060*/ 	.word	index@(.nv.constant0.triton_poi_fused_convolution_1)
        /*0064*/ 	.short	0x0210
        /*0066*/ 	.short	0x0014


	//----- nvinfo : EIATTR_SW_WAR
	.align		4
.L_21:
        /*0068*/ 	.byte	0x04, 0x36
        /*006a*/ 	.short	(.L_23 - .L_22)
.L_22:
        /*006c*/ 	.word	0x00000008
.L_23:


//--------------------- .nv.callgraph             --------------------------
	.section	.nv.callgraph,"",@"SHT_CUDA_CALLGRAPH"
	.align	4
	.sectionentsize	8
	.align		4
        /*0000*/ 	.word	0x00000000
	.align		4
        /*0004*/ 	.word	0xffffffff
	.align		4
        /*0008*/ 	.word	0x00000000
	.align		4
        /*000c*/ 	.word	0xfffffffe
	.align		4
        /*0010*/ 	.word	0x00000000
	.align		4
        /*0014*/ 	.word	0xfffffffd
	.align		4
        /*0018*/ 	.word	0x00000000
	.align		4
        /*001c*/ 	.word	0xfffffffc


//--------------------- .text.triton_poi_fused_convolution_1 --------------------------
	.section	.text.triton_poi_fused_convolution_1,"ax",@progbits
	.align	128
        .global         triton_poi_fused_convolution_1
        .type           triton_poi_fused_convolution_1,@function
        .size           triton_poi_fused_convolution_1,(.L_x_1 - triton_poi_fused_convolution_1)
        .other          triton_poi_fused_convolution_1,@"STO_CUDA_ENTRY STV_DEFAULT"
triton_poi_fused_convolution_1:
.text.triton_poi_fused_convolution_1:
[----:B------:R-:W-:Y:S01]  /*0000*/  LDC R1, c[0x0][0x28] ;  /* 0x00000a00ff017b82 */ /* 0x000fe20000000800 */
[----:B------:R-:W1:Y:S07]  /*0010*/  S2R R0, SR_TID.X ;  /* 0x0000000000007919 */ /* 0x000e6e0000002100 */
[----:B------:R-:W2:Y:S01]  /*0020*/  LDC.64 R4, c[0x0][0x218] ;  /* 0x00008600ff047b82 */ /* 0x000ea20000000a00 */
[----:B------:R-:W-:Y:S01]  /*0030*/  ULDC.64 UR4, c[0x0][0x208] ;  /* 0x0000820000047ab9 */ /* 0x000fe20000000a00 */
[----:B------:R-:W3:Y:S06]  /*0040*/  S2R R7, SR_CTAID.X ;  /* 0x0000000000077919 */ /* 0x000eec0000002500 */
[----:B------:R-:W4:Y:S01]  /*0050*/  LDC.64 R2, c[0x0][0x210] ;  /* 0x00008400ff027b82 */ /* 0x000f220000000a00 */
[----:B-1----:R-:W-:Y:S01]  /*0060*/  IMAD.SHL.U32 R0, R0, 0x2, RZ ;  /* 0x0000000200007824 */ /* 0x002fe200078e00ff */
[----:B---3--:R-:W-:-:S04]  /*0070*/  SHF.R.S32.HI R6, RZ, 0x17, R7 ;  /* 0x00000017ff067819 */ /* 0x008fc80000011407 */
[----:B------:R-:W-:Y:S02]  /*0080*/  LOP3.LUT R0, R0, 0xfe, RZ, 0xc0, !PT ;  /* 0x000000fe00007812 */ /* 0x000fe400078ec0ff */
[----:B------:R-:W-:-:S03]  /*0090*/  SGXT R6, R6, 0x1 ;  /* 0x000000010606781a */ /* 0x000fc60000000200 */
[----:B------:R-:W-:-:S04]  /*00a0*/  IMAD R7, R7, 0x100, R0 ;  /* 0x0000010007077824 */ /* 0x000fc800078e0200 */
[----:B----4-:R-:W-:Y:S01]  /*00b0*/  IMAD.WIDE R2, R7, 0x4, R2 ;  /* 0x0000000407027825 */ /* 0x010fe200078e0202 */
[----:B------:R-:W-:-:S04]  /*00c0*/  LEA.HI R6, R6, R7, RZ, 0x6 ;  /* 0x0000000706067211 */ /* 0x000fc800078f30ff */
[----:B------:R-:W-:-:S04]  /*00d0*/  SHF.R.S32.HI R6, RZ, 0x6, R6 ;  /* 0x00000006ff067819 */ /* 0x000fc80000011406 */
[----:B------:R-:W-:-:S04]  /*00e0*/  LEA.HI R0, R6, R6, RZ, 0x6 ;  /* 0x0000000606007211 */ /* 0x000fc800078f30ff */
[----:B------:R-:W-:-:S05]  /*00f0*/  LOP3.LUT R9, R0, 0xffffffc0, RZ, 0xc0, !PT ;  /* 0xffffffc000097812 */ /* 0x000fca00078ec0ff */
[----:B------:R-:W-:Y:S02]  /*0100*/  IMAD.IADD R9, R6, 0x1, -R9 ;  /* 0x0000000106097824 */ /* 0x000fe400078e0a09 */
[----:B------:R-:W3:Y:S02]  /*0110*/  LDG.E.64 R6, desc[UR4][R2.64] ;  /* 0x0000000402067981 */ /* 0x000ee4000c1e1b00 */
[----:B--2---:R-:W-:-:S06]  /*0120*/  IMAD.WIDE R4, R9, 0x4, R4 ;  /* 0x0000000409047825 */ /* 0x004fcc00078e0204 */
[----:B------:R-:W3:Y:S02]  /*0130*/  LDG.E.EL R4, desc[UR4][R4.64] ;  /* 0x0000000404047981 */ /* 0x000ee4000c2e1900 */
[--C-:B---3--:R-:W-:Y:S01]  /*0140*/  FADD R6, R6, R4.reuse ;  /* 0x0000000406067221 */ /* 0x108fe20000000000 */
[----:B------:R-:W-:-:S05]  /*0150*/  FADD R7, R7, R4 ;  /* 0x0000000407077221 */ /* 0x000fca0000000000 */
[----:B------:R-:W-:Y:S01]  /*0160*/  STG.E.64 desc[UR4][R2.64], R6 ;  /* 0x0000000602007986 */ /* 0x000fe2000c101b04 */
[----:B------:R-:W-:Y:S05]  /*0170*/  EXIT ;  /* 0x000000000000794d */ /* 0x000fea0003800000 */
.L_x_0:
[----:B------:R-:W-:-:S00]  /*0180*/  BRA `(.L_x_0) ;  /* 0xfffffffc00fc7947 */ /* 0x000fc0000383ffff */
[----:B------:R-:W-:-:S00]  /*0190*/  NOP ;  /* 0x0000000000007918 */ /* 0x000fc00000000000 */
        /* <DEDUP_REMOVED lines=14> */
.L_x_1:


//--------------------- .nv.constant0.triton_poi_fused_convolution_1 --------------------------
	.section	.nv.constant0.triton_poi_fused_convolution_1,"a",@progbits
	.sectionflags	@""
	.align	4
.nv.constant0.triton_poi_fused_convolution_1:
	.zero		548
